//
// Generated by NVIDIA NVVM Compiler
//
// Compiler Build ID: CL-36424714
// Cuda compilation tools, release 13.0, V13.0.88
// Based on NVVM 20.0.0
//

.version 9.0
.target sm_100
.address_size 64

	// .globl	_Z24heat_conduction_step_gpuPdS_

.visible .entry _Z24heat_conduction_step_gpuPdS_(
	.param .u64 .ptr .align 1 _Z24heat_conduction_step_gpuPdS__param_0,
	.param .u64 .ptr .align 1 _Z24heat_conduction_step_gpuPdS__param_1
)
{
	.reg .pred 	%p<5>;
	.reg .b32 	%r<18>;
	.reg .b64 	%rd<15>;
	.reg .b64 	%fd<9>;

	ld.param.u64 	%rd3, [_Z24heat_conduction_step_gpuPdS__param_0];
	ld.param.u64 	%rd2, [_Z24heat_conduction_step_gpuPdS__param_1];
	cvta.to.global.u64 	%rd1, %rd3;
	mov.u32 	%r5, %ctaid.y;
	mov.u32 	%r6, %ntid.y;
	mov.u32 	%r7, %tid.y;
	mad.lo.s32 	%r1, %r5, %r6, %r7;
	mov.u32 	%r8, %ctaid.x;
	mov.u32 	%r9, %ntid.x;
	mov.u32 	%r10, %tid.x;
	mad.lo.s32 	%r2, %r8, %r9, %r10;
	add.s32 	%r3, %r1, -1;
	add.s32 	%r4, %r2, -1;
	max.u32 	%r11, %r3, %r4;
	setp.gt.u32 	%p1, %r11, 253;
	@%p1 bra 	$L__BB0_2;
	cvta.to.global.u64 	%rd4, %rd2;
	shl.b32 	%r12, %r3, 8;
	add.s32 	%r13, %r12, %r2;
	mul.wide.u32 	%rd5, %r13, 8;
	add.s64 	%rd6, %rd4, %rd5;
	ld.global.f64 	%fd1, [%rd6];
	add.s32 	%r14, %r13, 512;
	mul.wide.u32 	%rd7, %r14, 8;
	add.s64 	%rd8, %rd4, %rd7;
	ld.global.f64 	%fd2, [%rd8];
	add.f64 	%fd3, %fd1, %fd2;
	shl.b32 	%r15, %r1, 8;
	add.s32 	%r16, %r15, %r4;
	mul.wide.u32 	%rd9, %r16, 8;
	add.s64 	%rd10, %rd4, %rd9;
	ld.global.f64 	%fd4, [%rd10];
	add.f64 	%fd5, %fd3, %fd4;
	add.s32 	%r17, %r15, %r2;
	mul.wide.u32 	%rd11, %r17, 8;
	add.s64 	%rd12, %rd4, %rd11;
	ld.global.f64 	%fd6, [%rd12+8];
	add.f64 	%fd7, %fd5, %fd6;
	mul.f64 	%fd8, %fd7, 0d3FD0000000000000;
	add.s64 	%rd13, %rd1, %rd11;
	st.global.f64 	[%rd13], %fd8;
$L__BB0_2:
	bar.sync 	0;
	setp.ne.s32 	%p2, %r1, 128;
	setp.ne.s32 	%p3, %r2, 128;
	or.pred  	%p4, %p2, %p3;
	@%p4 bra 	$L__BB0_4;
	mov.b64 	%rd14, 4607182418800017408;
	st.global.u64 	[%rd1+263168], %rd14;
$L__BB0_4:
	ret;

}


// ===== COMPILED SASS (sm_100) =====

	.target	sm_100

	.elftype	@"ET_EXEC"


//--------------------- .note.nv.tkinfo           --------------------------
	.section	.note.nv.tkinfo,"",@"SHT_NOTE"
	.sectionflags	@"SHF_NOTE_NV_TKINFO"
	.tkinfo
        /*0018*/ 	.word	0x00000002
        /*0030*/ 	.string	""
        /*0030*/ 	.string	"ptxas"
        /*0030*/ 	.string	"Cuda compilation tools, release 13.0, V13.0.88"
        /*0030*/ 	.string	"Build cuda_13.0.r13.0/compiler.36424714_0"
        /*0030*/ 	.string	"-arch sm_100 -m 64 "



//--------------------- .note.nv.cuinfo           --------------------------
	.section	.note.nv.cuinfo,"",@"SHT_NOTE"
	.sectionflags	@"SHF_NOTE_NV_CUINFO"
        /*0018*/ 	.short	0x0002
        /*001a*/ 	.short	0x0064
        /*001c*/ 	.short	0x0082
	.zero		2


//--------------------- .nv.info                  --------------------------
	.section	.nv.info,"",@"SHT_CUDA_INFO"
	.align	4


	//----- nvinfo : EIATTR_REGCOUNT
	.align		4
        /*0000*/ 	.byte	0x04, 0x2f
        /*0002*/ 	.short	(.L_1 - .L_0)
	.align		4
.L_0:
        /*0004*/ 	.word	index@(_Z24heat_conduction_step_gpuPdS_)
        /*0008*/ 	.word	0x00000012


	//----- nvinfo : EIATTR_FRAME_SIZE
	.align		4
.L_1:
        /*000c*/ 	.byte	0x04, 0x11
        /*000e*/ 	.short	(.L_3 - .L_2)
	.align		4
.L_2:
        /*0010*/ 	.word	index@(_Z24heat_conduction_step_gpuPdS_)
        /*0014*/ 	.word	0x00000000


	//----- nvinfo : EIATTR_MIN_STACK_SIZE
	.align		4
.L_3:
        /*0018*/ 	.byte	0x04, 0x12
        /*001a*/ 	.short	(.L_5 - .L_4)
	.align		4
.L_4:
        /*001c*/ 	.word	index@(_Z24heat_conduction_step_gpuPdS_)
        /*0020*/ 	.word	0x00000000
.L_5:


//--------------------- .nv.compat                --------------------------
	.section	.nv.compat,"",@"SHT_CUDA_COMPAT_INFO"
	.align	4
        /*0000*/ 	.byte	0x02, 0x09, 0x00, 0x00, 0x02, 0x02, 0x01, 0x00, 0x02, 0x05, 0x05, 0x00, 0x03, 0x07, 0x01, 0x01
        /*0010*/ 	.byte	0x02, 0x03, 0x00, 0x00, 0x02, 0x06, 0x01, 0x00, 0x04, 0x0b, 0x08, 0x00, 0x01, 0x00, 0x00, 0x00
        /*0020*/ 	.byte	0x00, 0x00, 0x00, 0x00


//--------------------- .nv.info._Z24heat_conduction_step_gpuPdS_ --------------------------
	.section	.nv.info._Z24heat_conduction_step_gpuPdS_,"",@"SHT_CUDA_INFO"
	.sectionflags	@""
	.align	4


	//----- nvinfo : EIATTR_CUDA_API_VERSION
	.align		4
        /*0000*/ 	.byte	0x04, 0x37
        /*0002*/ 	.short	(.L_7 - .L_6)
.L_6:
        /*0004*/ 	.word	0x00000082


	//----- nvinfo : EIATTR_KPARAM_INFO
	.align		4
.L_7:
        /*0008*/ 	.byte	0x04, 0x17
        /*000a*/ 	.short	(.L_9 - .L_8)
.L_8:
        /*000c*/ 	.word	0x00000000
        /*0010*/ 	.short	0x0001
        /*0012*/ 	.short	0x0008
        /*0014*/ 	.byte	0x00, 0xf5, 0x21, 0x00


	//----- nvinfo : EIATTR_KPARAM_INFO
	.align		4
.L_9:
        /*0018*/ 	.byte	0x04, 0x17
        /*001a*/ 	.short	(.L_11 - .L_10)
.L_10:
        /*001c*/ 	.word	0x00000000
        /*0020*/ 	.short	0x0000
        /*0022*/ 	.short	0x0000
        /*0024*/ 	.byte	0x00, 0xf5, 0x21, 0x00


	//----- nvinfo : EIATTR_SPARSE_MMA_MASK
	.align		4
.L_11:
        /*0028*/ 	.byte	0x03, 0x50
        /*002a*/ 	.short	0x0000


	//----- nvinfo : EIATTR_MAXREG_COUNT
	.align		4
        /*002c*/ 	.byte	0x03, 0x1b
        /*002e*/ 	.short	0x00ff


	//----- nvinfo : EIATTR_NUM_BARRIERS
	.align		4
        /*0030*/ 	.byte	0x02, 0x4c
        /*0032*/ 	.byte	0x01
	.zero		1


	//----- nvinfo : EIATTR_MERCURY_ISA_VERSION
	.align		4
        /*0034*/ 	.byte	0x03, 0x5f
        /*0036*/ 	.short	0x0101


	//----- nvinfo : EIATTR_VRC_CTA_INIT_COUNT
	.align		4
        /*0038*/ 	.byte	0x02, 0x4a
	.zero		1
	.zero		1


	//----- nvinfo : EIATTR_EXIT_INSTR_OFFSETS
	.align		4
        /*003c*/ 	.byte	0x04, 0x1c
        /*003e*/ 	.short	(.L_13 - .L_12)


	//   ....[0]....
.L_12:
        /*0040*/ 	.word	0x00000270


	//   ....[1]....
        /*0044*/ 	.word	0x000002c0


	//----- nvinfo : EIATTR_CRS_STACK_SIZE
	.align		4
.L_13:
        /*0048*/ 	.byte	0x04, 0x1e
        /*004a*/ 	.short	(.L_15 - .L_14)
.L_14:
        /*004c*/ 	.word	0x00000000


	//----- nvinfo : EIATTR_CBANK_PARAM_SIZE
	.align		4
.L_15:
        /*0050*/ 	.byte	0x03, 0x19
        /*0052*/ 	.short	0x0010


	//----- nvinfo : EIATTR_PARAM_CBANK
	.align		4
        /*0054*/ 	.byte	0x04, 0x0a
        /*0056*/ 	.short	(.L_17 - .L_16)
	.align		4
.L_16:
        /*0058*/ 	.word	index@(.nv.constant0._Z24heat_conduction_step_gpuPdS_)
        /*005c*/ 	.short	0x0380
        /*005e*/ 	.short	0x0010


	//----- nvinfo : EIATTR_SW_WAR
	.align		4
.L_17:
        /*0060*/ 	.byte	0x04, 0x36
        /*0062*/ 	.short	(.L_19 - .L_18)
.L_18:
        /*0064*/ 	.word	0x00000008
.L_19:


//--------------------- .nv.callgraph             --------------------------
	.section	.nv.callgraph,"",@"SHT_CUDA_CALLGRAPH"
	.align	4
	.sectionentsize	8
	.align		4
        /*0000*/ 	.word	0x00000000
	.align		4
        /*0004*/ 	.word	0xffffffff
	.align		4
        /*0008*/ 	.word	0x00000000
	.align		4
        /*000c*/ 	.word	0xfffffffe
	.align		4
        /*0010*/ 	.word	0x00000000
	.align		4
        /*0014*/ 	.word	0xfffffffd
	.align		4
        /*0018*/ 	.word	0x00000000
	.align		4
        /*001c*/ 	.word	0xfffffffc


//--------------------- .text._Z24heat_conduction_step_gpuPdS_ --------------------------
	.section	.text._Z24heat_conduction_step_gpuPdS_,"ax",@progbits
	.align	128
        .global         _Z24heat_conduction_step_gpuPdS_
        .type           _Z24heat_conduction_step_gpuPdS_,@function
        .size           _Z24heat_conduction_step_gpuPdS_,(.L_x_3 - _Z24heat_conduction_step_gpuPdS_)
        .other          _Z24heat_conduction_step_gpuPdS_,@"STO_CUDA_ENTRY STV_DEFAULT"
_Z24heat_conduction_step_gpuPdS_:
.text._Z24heat_conduction_step_gpuPdS_:
[----:B------:R-:W-:Y:S01]  /*0000*/  LDC R1, c[0x0][0x37c] ;  /* 0x0000df00ff017b82 */ /* 0x000fe20000000800 */
[----:B------:R-:W0:Y:S07]  /*0010*/  S2R R3, SR_TID.Y ;  /* 0x0000000000037919 */ /* 0x000e2e0000002200 */
[----:B------:R-:W0:Y:S01]  /*0020*/  S2UR UR4, SR_CTAID.Y ;  /* 0x00000000000479c3 */ /* 0x000e220000002600 */
[----:B------:R-:W-:Y:S01]  /*0030*/  BSSY.RECONVERGENT B0, `(.L_x_0) ;  /* 0x0000022000007945 */ /* 0x000fe20003800200 */
[----:B------:R-:W1:Y:S06]  /*0040*/  S2R R5, SR_TID.X ;  /* 0x0000000000057919 */ /* 0x000e6c0000002100 */
[----:B------:R-:W0:Y:S08]  /*0050*/  LDC R0, c[0x0][0x364] ;  /* 0x0000d900ff007b82 */ /* 0x000e300000000800 */
[----:B------:R-:W1:Y:S08]  /*0060*/  S2UR UR5, SR_CTAID.X ;  /* 0x00000000000579c3 */ /* 0x000e700000002500 */
[----:B------:R-:W1:Y:S01]  /*0070*/  LDC R2, c[0x0][0x360] ;  /* 0x0000d800ff027b82 */ /* 0x000e620000000800 */
[----:B0-----:R-:W-:-:S05]  /*0080*/  IMAD R0, R0, UR4, R3 ;  /* 0x0000000400007c24 */ /* 0x001fca000f8e0203 */
[----:B------:R-:W-:Y:S01]  /*0090*/  IADD3 R3, PT, PT, R0, -0x1, RZ ;  /* 0xffffffff00037810 */ /* 0x000fe20007ffe0ff */
[----:B-1----:R-:W-:Y:S01]  /*00a0*/  IMAD R2, R2, UR5, R5 ;  /* 0x0000000502027c24 */ /* 0x002fe2000f8e0205 */
[----:B------:R-:W0:Y:S04]  /*00b0*/  LDCU.64 UR4, c[0x0][0x358] ;  /* 0x00006b00ff0477ac */ /* 0x000e280008000a00 */
[C---:B------:R-:W-:Y:S02]  /*00c0*/  VIADDMNMX.U32 R4, R2.reuse, 0xffffffff, R3, !PT ;  /* 0xffffffff02047846 */ /* 0x040fe40007800003 */
[----:B------:R-:W-:Y:S02]  /*00d0*/  ISETP.NE.AND P0, PT, R2, 0x80, PT ;  /* 0x000000800200780c */ /* 0x000fe40003f05270 */
[----:B------:R-:W-:-:S02]  /*00e0*/  ISETP.GT.U32.AND P1, PT, R4, 0xfd, PT ;  /* 0x000000fd0400780c */ /* 0x000fc40003f24070 */
[----:B------:R-:W-:-:S11]  /*00f0*/  ISETP.NE.OR P0, PT, R0, 0x80, P0 ;  /* 0x000000800000780c */ /* 0x000fd60000705670 */
[----:B0-----:R-:W-:Y:S05]  /*0100*/  @P1 BRA `(.L_x_1) ;  /* 0x0000000000501947 */ /* 0x001fea0003800000 */
[----:B------:R-:W0:Y:S01]  /*0110*/  LDC.64 R10, c[0x0][0x388] ;  /* 0x0000e200ff0a7b82 */ /* 0x000e220000000a00 */
[----:B------:R-:W-:-:S04]  /*0120*/  LEA R7, R3, R2, 0x8 ;  /* 0x0000000203077211 */ /* 0x000fc800078e40ff */
[C---:B------:R-:W-:Y:S01]  /*0130*/  IADD3 R9, PT, PT, R7.reuse, 0xff, RZ ;  /* 0x000000ff07097810 */ /* 0x040fe20007ffe0ff */
[C---:B------:R-:W-:Y:S02]  /*0140*/  VIADD R5, R7.reuse, 0x200 ;  /* 0x0000020007057836 */ /* 0x040fe40000000000 */
[C---:B------:R-:W-:Y:S01]  /*0150*/  VIADD R15, R7.reuse, 0x100 ;  /* 0x00000100070f7836 */ /* 0x040fe20000000000 */
[----:B------:R-:W1:Y:S01]  /*0160*/  LDC.64 R12, c[0x0][0x380] ;  /* 0x0000e000ff0c7b82 */ /* 0x000e620000000a00 */
[----:B0-----:R-:W-:-:S04]  /*0170*/  IMAD.WIDE.U32 R2, R7, 0x8, R10 ;  /* 0x0000000807027825 */ /* 0x001fc800078e000a */
[--C-:B------:R-:W-:Y:S02]  /*0180*/  IMAD.WIDE.U32 R4, R5, 0x8, R10.reuse ;  /* 0x0000000805047825 */ /* 0x100fe400078e000a */
[----:B------:R-:W2:Y:S02]  /*0190*/  LDG.E.64 R2, desc[UR4][R2.64] ;  /* 0x0000000402027981 */ /* 0x000ea4000c1e1b00 */
[--C-:B------:R-:W-:Y:S02]  /*01a0*/  IMAD.WIDE.U32 R8, R9, 0x8, R10.reuse ;  /* 0x0000000809087825 */ /* 0x100fe400078e000a */
[----:B------:R-:W2:Y:S02]  /*01b0*/  LDG.E.64 R4, desc[UR4][R4.64] ;  /* 0x0000000404047981 */ /* 0x000ea4000c1e1b00 */
[C---:B------:R-:W-:Y:S02]  /*01c0*/  IMAD.WIDE.U32 R10, R15.reuse, 0x8, R10 ;  /* 0x000000080f0a7825 */ /* 0x040fe400078e000a */
[----:B------:R-:W3:Y:S04]  /*01d0*/  LDG.E.64 R8, desc[UR4][R8.64] ;  /* 0x0000000408087981 */ /* 0x000ee8000c1e1b00 */
[----:B------:R-:W4:Y:S01]  /*01e0*/  LDG.E.64 R10, desc[UR4][R10.64+0x8] ;  /* 0x000008040a0a7981 */ /* 0x000f22000c1e1b00 */
[----:B--2---:R-:W-:Y:S01]  /*01f0*/  DADD R6, R2, R4 ;  /* 0x0000000002067229 */ /* 0x004fe20000000004 */
[----:B-1----:R-:W-:-:S07]  /*0200*/  IMAD.WIDE.U32 R2, R15, 0x8, R12 ;  /* 0x000000080f027825 */ /* 0x002fce00078e000c */
[----:B---3--:R-:W-:-:S08]  /*0210*/  DADD R6, R6, R8 ;  /* 0x0000000006067229 */ /* 0x008fd00000000008 */
[----:B----4-:R-:W-:-:S08]  /*0220*/  DADD R6, R6, R10 ;  /* 0x0000000006067229 */ /* 0x010fd0000000000a */
[----:B------:R-:W-:-:S07]  /*0230*/  DMUL R6, R6, 0.25 ;  /* 0x3fd0000006067828 */ /* 0x000fce0000000000 */
[----:B------:R0:W-:Y:S04]  /*0240*/  STG.E.64 desc[UR4][R2.64], R6 ;  /* 0x0000000602007986 */ /* 0x0001e8000c101b04 */
.L_x_1:
[----:B------:R-:W-:Y:S05]  /*0250*/  BSYNC.RECONVERGENT B0 ;  /* 0x0000000000007941 */ /* 0x000fea0003800200 */
.L_x_0:
[----:B------:R-:W-:Y:S06]  /*0260*/  BAR.SYNC.DEFER_BLOCKING 0x0 ;  /* 0x0000000000007b1d */ /* 0x000fec0000010000 */
[----:B------:R-:W-:Y:S05]  /*0270*/  @P0 EXIT ;  /* 0x000000000000094d */ /* 0x000fea0003800000 */
[----:B0-----:R-:W0:Y:S01]  /*0280*/  LDC.64 R2, c[0x0][0x380] ;  /* 0x0000e000ff027b82 */ /* 0x001e220000000a00 */
[----:B------:R-:W-:Y:S01]  /*0290*/  HFMA2 R4, -RZ, RZ, 0, 0 ;  /* 0x00000000ff047431 */ /* 0x000fe200000001ff */
[----:B------:R-:W-:-:S05]  /*02a0*/  MOV R5, 0x3ff00000 ;  /* 0x3ff0000000057802 */ /* 0x000fca0000000f00 */
[----:B0-----:R-:W-:Y:S01]  /*02b0*/  STG.E.64 desc[UR4][R2.64+0x40400], R4 ;  /* 0x0404000402007986 */ /* 0x001fe2000c101b04 */
[----:B------:R-:W-:Y:S05]  /*02c0*/  EXIT ;  /* 0x000000000000794d */ /* 0x000fea0003800000 */
.L_x_2:
[----:B------:R-:W-:-:S00]  /*02d0*/  BRA `(.L_x_2) ;  /* 0xfffffffc00fc7947 */ /* 0x000fc0000383ffff */
[----:B------:R-:W-:-:S00]  /*02e0*/  NOP ;  /* 0x0000000000007918 */ /* 0x000fc00000000000 */
        /* <DEDUP_REMOVED lines=9> */
.L_x_3:


//--------------------- .nv.shared.reserved.0     --------------------------
	.section	.nv.shared.reserved.0,"aw",@nobits
	.weak		__nv_reservedSMEM_offset_0_alias
	.size		__nv_reservedSMEM_offset_0_alias, 0, 64
	.other		__nv_reservedSMEM_offset_0_alias,@"STO_CUDA_RESERVED_SHARED STV_DEFAULT"
__nv_reservedSMEM_offset_0_alias:
	.zero		0
	.zero		64


//--------------------- .nv.constant0._Z24heat_conduction_step_gpuPdS_ --------------------------
	.section	.nv.constant0._Z24heat_conduction_step_gpuPdS_,"a",@progbits
	.sectionflags	@""
	.align	4
.nv.constant0._Z24heat_conduction_step_gpuPdS_:
	.zero		912


//--------------------- SYMBOLS --------------------------

	.type		.nv.reservedSmem.offset0,@object
	.size		.nv.reservedSmem.offset0,0x4
